//
// Generated by NVIDIA NVVM Compiler
//
// Compiler Build ID: CL-36424714
// Cuda compilation tools, release 13.0, V13.0.88
// Based on NVVM 20.0.0
//

.version 9.0
.target sm_100
.address_size 64

	// .globl	_Z6minmaxPiS_S_
// _ZZ6minmaxPiS_S_E10shareddata has been demoted

.visible .entry _Z6minmaxPiS_S_(
	.param .u64 .ptr .align 1 _Z6minmaxPiS_S__param_0,
	.param .u64 .ptr .align 1 _Z6minmaxPiS_S__param_1,
	.param .u64 .ptr .align 1 _Z6minmaxPiS_S__param_2
)
{
	.reg .pred 	%p<11>;
	.reg .b32 	%r<126>;
	.reg .b64 	%rd<12>;
	// demoted variable
	.shared .align 4 .b8 _ZZ6minmaxPiS_S_E10shareddata[32];
	ld.param.u64 	%rd1, [_Z6minmaxPiS_S__param_0];
	ld.param.u64 	%rd2, [_Z6minmaxPiS_S__param_1];
	ld.param.u64 	%rd3, [_Z6minmaxPiS_S__param_2];
	mov.u32 	%r1, %ctaid.x;
	mov.u32 	%r2, %ntid.x;
	mov.u32 	%r3, %tid.x;
	mad.lo.s32 	%r4, %r1, %r2, %r3;
	setp.gt.s32 	%p1, %r4, 47;
	@%p1 bra 	$L__BB0_2;
	cvta.to.global.u64 	%rd4, %rd1;
	mul.wide.s32 	%rd5, %r4, 4;
	add.s64 	%rd6, %rd4, %rd5;
	ld.global.u32 	%r47, [%rd6];
	shl.b32 	%r48, %r3, 2;
	mov.u32 	%r49, _ZZ6minmaxPiS_S_E10shareddata;
	add.s32 	%r50, %r49, %r48;
	st.shared.u32 	[%r50], %r47;
	bra.uni 	$L__BB0_3;
$L__BB0_2:
	shl.b32 	%r43, %r3, 2;
	mov.u32 	%r44, _ZZ6minmaxPiS_S_E10shareddata;
	add.s32 	%r45, %r44, %r43;
	mov.b32 	%r46, 0;
	st.shared.u32 	[%r45], %r46;
$L__BB0_3:
	bar.sync 	0;
	setp.ne.s32 	%p2, %r3, 0;
	@%p2 bra 	$L__BB0_16;
	ld.shared.u32 	%r124, [_ZZ6minmaxPiS_S_E10shareddata];
	and.b32  	%r6, %r2, 7;
	setp.lt.u32 	%p3, %r2, 8;
	mov.b32 	%r116, 0;
	mov.u32 	%r125, %r124;
	@%p3 bra 	$L__BB0_7;
	and.b32  	%r116, %r2, 2040;
	mov.u32 	%r54, _ZZ6minmaxPiS_S_E10shareddata;
	add.s32 	%r105, %r54, 16;
	and.b32  	%r55, %r2, -8;
	neg.s32 	%r106, %r55;
	mov.u32 	%r125, %r124;
$L__BB0_6:
	.pragma "nounroll";
	ld.shared.u32 	%r56, [%r105+-16];
	min.s32 	%r57, %r56, %r125;
	max.s32 	%r58, %r56, %r124;
	ld.shared.u32 	%r59, [%r105+-12];
	min.s32 	%r60, %r59, %r57;
	max.s32 	%r61, %r59, %r58;
	ld.shared.u32 	%r62, [%r105+-8];
	min.s32 	%r63, %r62, %r60;
	max.s32 	%r64, %r62, %r61;
	ld.shared.u32 	%r65, [%r105+-4];
	min.s32 	%r66, %r65, %r63;
	max.s32 	%r67, %r65, %r64;
	ld.shared.u32 	%r68, [%r105];
	min.s32 	%r69, %r68, %r66;
	max.s32 	%r70, %r68, %r67;
	ld.shared.u32 	%r71, [%r105+4];
	min.s32 	%r72, %r71, %r69;
	max.s32 	%r73, %r71, %r70;
	ld.shared.u32 	%r74, [%r105+8];
	min.s32 	%r75, %r74, %r72;
	max.s32 	%r76, %r74, %r73;
	ld.shared.u32 	%r77, [%r105+12];
	min.s32 	%r125, %r77, %r75;
	max.s32 	%r124, %r77, %r76;
	add.s32 	%r106, %r106, 8;
	add.s32 	%r105, %r105, 32;
	setp.ne.s32 	%p4, %r106, 0;
	@%p4 bra 	$L__BB0_6;
$L__BB0_7:
	setp.eq.s32 	%p5, %r6, 0;
	@%p5 bra 	$L__BB0_15;
	and.b32  	%r22, %r2, 3;
	setp.lt.u32 	%p6, %r6, 4;
	@%p6 bra 	$L__BB0_10;
	shl.b32 	%r79, %r116, 2;
	mov.u32 	%r80, _ZZ6minmaxPiS_S_E10shareddata;
	add.s32 	%r81, %r80, %r79;
	ld.shared.u32 	%r82, [%r81];
	min.s32 	%r83, %r82, %r125;
	max.s32 	%r84, %r82, %r124;
	ld.shared.u32 	%r85, [%r81+4];
	min.s32 	%r86, %r85, %r83;
	max.s32 	%r87, %r85, %r84;
	ld.shared.u32 	%r88, [%r81+8];
	min.s32 	%r89, %r88, %r86;
	max.s32 	%r90, %r88, %r87;
	ld.shared.u32 	%r91, [%r81+12];
	min.s32 	%r125, %r91, %r89;
	max.s32 	%r124, %r91, %r90;
	add.s32 	%r116, %r116, 4;
$L__BB0_10:
	setp.eq.s32 	%p7, %r22, 0;
	@%p7 bra 	$L__BB0_15;
	setp.eq.s32 	%p8, %r22, 1;
	@%p8 bra 	$L__BB0_13;
	shl.b32 	%r93, %r116, 2;
	mov.u32 	%r94, _ZZ6minmaxPiS_S_E10shareddata;
	add.s32 	%r95, %r94, %r93;
	ld.shared.u32 	%r96, [%r95];
	min.s32 	%r97, %r96, %r125;
	max.s32 	%r98, %r96, %r124;
	ld.shared.u32 	%r99, [%r95+4];
	min.s32 	%r125, %r99, %r97;
	max.s32 	%r124, %r99, %r98;
	add.s32 	%r116, %r116, 2;
$L__BB0_13:
	and.b32  	%r100, %r2, 1;
	setp.eq.b32 	%p9, %r100, 1;
	not.pred 	%p10, %p9;
	@%p10 bra 	$L__BB0_15;
	shl.b32 	%r101, %r116, 2;
	mov.u32 	%r102, _ZZ6minmaxPiS_S_E10shareddata;
	add.s32 	%r103, %r102, %r101;
	ld.shared.u32 	%r104, [%r103];
	min.s32 	%r125, %r104, %r125;
	max.s32 	%r124, %r104, %r124;
$L__BB0_15:
	cvta.to.global.u64 	%rd7, %rd2;
	mul.wide.u32 	%rd8, %r1, 4;
	add.s64 	%rd9, %rd7, %rd8;
	st.global.u32 	[%rd9], %r125;
	cvta.to.global.u64 	%rd10, %rd3;
	add.s64 	%rd11, %rd10, %rd8;
	st.global.u32 	[%rd11], %r124;
$L__BB0_16:
	ret;

}


// ===== COMPILED SASS (sm_100) =====

	.target	sm_100

	.elftype	@"ET_EXEC"


//--------------------- .note.nv.tkinfo           --------------------------
	.section	.note.nv.tkinfo,"",@"SHT_NOTE"
	.sectionflags	@"SHF_NOTE_NV_TKINFO"
	.tkinfo
        /*0018*/ 	.word	0x00000002
        /*0030*/ 	.string	""
        /*0030*/ 	.string	"ptxas"
        /*0030*/ 	.string	"Cuda compilation tools, release 13.0, V13.0.88"
        /*0030*/ 	.string	"Build cuda_13.0.r13.0/compiler.36424714_0"
        /*0030*/ 	.string	"-arch sm_100 -m 64 "



//--------------------- .note.nv.cuinfo           --------------------------
	.section	.note.nv.cuinfo,"",@"SHT_NOTE"
	.sectionflags	@"SHF_NOTE_NV_CUINFO"
        /*0018*/ 	.short	0x0002
        /*001a*/ 	.short	0x0064
        /*001c*/ 	.short	0x0082
	.zero		2


//--------------------- .nv.info                  --------------------------
	.section	.nv.info,"",@"SHT_CUDA_INFO"
	.align	4


	//----- nvinfo : EIATTR_REGCOUNT
	.align		4
        /*0000*/ 	.byte	0x04, 0x2f
        /*0002*/ 	.short	(.L_1 - .L_0)
	.align		4
.L_0:
        /*0004*/ 	.word	index@(_Z6minmaxPiS_S_)
        /*0008*/ 	.word	0x00000014


	//----- nvinfo : EIATTR_FRAME_SIZE
	.align		4
.L_1:
        /*000c*/ 	.byte	0x04, 0x11
        /*000e*/ 	.short	(.L_3 - .L_2)
	.align		4
.L_2:
        /*0010*/ 	.word	index@(_Z6minmaxPiS_S_)
        /*0014*/ 	.word	0x00000000


	//----- nvinfo : EIATTR_MIN_STACK_SIZE
	.align		4
.L_3:
        /*0018*/ 	.byte	0x04, 0x12
        /*001a*/ 	.short	(.L_5 - .L_4)
	.align		4
.L_4:
        /*001c*/ 	.word	index@(_Z6minmaxPiS_S_)
        /*0020*/ 	.word	0x00000000
.L_5:


//--------------------- .nv.compat                --------------------------
	.section	.nv.compat,"",@"SHT_CUDA_COMPAT_INFO"
	.align	4
        /*0000*/ 	.byte	0x02, 0x09, 0x00, 0x00, 0x02, 0x02, 0x01, 0x00, 0x02, 0x05, 0x05, 0x00, 0x03, 0x07, 0x01, 0x01
        /*0010*/ 	.byte	0x02, 0x03, 0x00, 0x00, 0x02, 0x06, 0x01, 0x00, 0x04, 0x0b, 0x08, 0x00, 0x09, 0x00, 0x00, 0x00
        /*0020*/ 	.byte	0x00, 0x00, 0x00, 0x00


//--------------------- .nv.info._Z6minmaxPiS_S_  --------------------------
	.section	.nv.info._Z6minmaxPiS_S_,"",@"SHT_CUDA_INFO"
	.sectionflags	@""
	.align	4


	//----- nvinfo : EIATTR_CUDA_API_VERSION
	.align		4
        /*0000*/ 	.byte	0x04, 0x37
        /*0002*/ 	.short	(.L_7 - .L_6)
.L_6:
        /*0004*/ 	.word	0x00000082


	//----- nvinfo : EIATTR_KPARAM_INFO
	.align		4
.L_7:
        /*0008*/ 	.byte	0x04, 0x17
        /*000a*/ 	.short	(.L_9 - .L_8)
.L_8:
        /*000c*/ 	.word	0x00000000
        /*0010*/ 	.short	0x0002
        /*0012*/ 	.short	0x0010
        /*0014*/ 	.byte	0x00, 0xf5, 0x21, 0x00


	//----- nvinfo : EIATTR_KPARAM_INFO
	.align		4
.L_9:
        /*0018*/ 	.byte	0x04, 0x17
        /*001a*/ 	.short	(.L_11 - .L_10)
.L_10:
        /*001c*/ 	.word	0x00000000
        /*0020*/ 	.short	0x0001
        /*0022*/ 	.short	0x0008
        /*0024*/ 	.byte	0x00, 0xf5, 0x21, 0x00


	//----- nvinfo : EIATTR_KPARAM_INFO
	.align		4
.L_11:
        /*0028*/ 	.byte	0x04, 0x17
        /*002a*/ 	.short	(.L_13 - .L_12)
.L_12:
        /*002c*/ 	.word	0x00000000
        /*0030*/ 	.short	0x0000
        /*0032*/ 	.short	0x0000
        /*0034*/ 	.byte	0x00, 0xf5, 0x21, 0x00


	//----- nvinfo : EIATTR_SPARSE_MMA_MASK
	.align		4
.L_13:
        /*0038*/ 	.byte	0x03, 0x50
        /*003a*/ 	.short	0x0000


	//----- nvinfo : EIATTR_MAXREG_COUNT
	.align		4
        /*003c*/ 	.byte	0x03, 0x1b
        /*003e*/ 	.short	0x00ff


	//----- nvinfo : EIATTR_NUM_BARRIERS
	.align		4
        /*0040*/ 	.byte	0x02, 0x4c
        /*0042*/ 	.byte	0x01
	.zero		1


	//----- nvinfo : EIATTR_MERCURY_ISA_VERSION
	.align		4
        /*0044*/ 	.byte	0x03, 0x5f
        /*0046*/ 	.short	0x0101


	//----- nvinfo : EIATTR_VRC_CTA_INIT_COUNT
	.align		4
        /*0048*/ 	.byte	0x02, 0x4a
	.zero		1
	.zero		1


	//----- nvinfo : EIATTR_EXIT_INSTR_OFFSETS
	.align		4
        /*004c*/ 	.byte	0x04, 0x1c
        /*004e*/ 	.short	(.L_15 - .L_14)


	//   ....[0]....
.L_14:
        /*0050*/ 	.word	0x000001c0


	//   ....[1]....
        /*0054*/ 	.word	0x00000570


	//----- nvinfo : EIATTR_CRS_STACK_SIZE
	.align		4
.L_15:
        /*0058*/ 	.byte	0x04, 0x1e
        /*005a*/ 	.short	(.L_17 - .L_16)
.L_16:
        /*005c*/ 	.word	0x00000000


	//----- nvinfo : EIATTR_CBANK_PARAM_SIZE
	.align		4
.L_17:
        /*0060*/ 	.byte	0x03, 0x19
        /*0062*/ 	.short	0x0018


	//----- nvinfo : EIATTR_PARAM_CBANK
	.align		4
        /*0064*/ 	.byte	0x04, 0x0a
        /*0066*/ 	.short	(.L_19 - .L_18)
	.align		4
.L_18:
        /*0068*/ 	.word	index@(.nv.constant0._Z6minmaxPiS_S_)
        /*006c*/ 	.short	0x0380
        /*006e*/ 	.short	0x0018


	//----- nvinfo : EIATTR_SW_WAR
	.align		4
.L_19:
        /*0070*/ 	.byte	0x04, 0x36
        /*0072*/ 	.short	(.L_21 - .L_20)
.L_20:
        /*0074*/ 	.word	0x00000008
.L_21:


//--------------------- .nv.callgraph             --------------------------
	.section	.nv.callgraph,"",@"SHT_CUDA_CALLGRAPH"
	.align	4
	.sectionentsize	8
	.align		4
        /*0000*/ 	.word	0x00000000
	.align		4
        /*0004*/ 	.word	0xffffffff
	.align		4
        /*0008*/ 	.word	0x00000000
	.align		4
        /*000c*/ 	.word	0xfffffffe
	.align		4
        /*0010*/ 	.word	0x00000000
	.align		4
        /*0014*/ 	.word	0xfffffffd
	.align		4
        /*0018*/ 	.word	0x00000000
	.align		4
        /*001c*/ 	.word	0xfffffffc


//--------------------- .text._Z6minmaxPiS_S_     --------------------------
	.section	.text._Z6minmaxPiS_S_,"ax",@progbits
	.align	128
        .global         _Z6minmaxPiS_S_
        .type           _Z6minmaxPiS_S_,@function
        .size           _Z6minmaxPiS_S_,(.L_x_8 - _Z6minmaxPiS_S_)
        .other          _Z6minmaxPiS_S_,@"STO_CUDA_ENTRY STV_DEFAULT"
_Z6minmaxPiS_S_:
.text._Z6minmaxPiS_S_:
[----:B------:R-:W-:Y:S01]  /*0000*/  LDC R1, c[0x0][0x37c] ;  /* 0x0000df00ff017b82 */ /* 0x000fe20000000800 */
[----:B------:R-:W0:Y:S07]  /*0010*/  S2R R0, SR_CTAID.X ;  /* 0x0000000000007919 */ /* 0x000e2e0000002500 */
[----:B------:R-:W0:Y:S01]  /*0020*/  LDC R3, c[0x0][0x360] ;  /* 0x0000d800ff037b82 */ /* 0x000e220000000800 */
[----:B------:R-:W1:Y:S01]  /*0030*/  LDCU.64 UR6, c[0x0][0x358] ;  /* 0x00006b00ff0677ac */ /* 0x000e620008000a00 */
[----:B------:R-:W-:Y:S01]  /*0040*/  BSSY.RECONVERGENT B0, `(.L_x_0) ;  /* 0x0000015000007945 */ /* 0x000fe20003800200 */
[----:B------:R-:W0:Y:S02]  /*0050*/  S2R R2, SR_TID.X ;  /* 0x0000000000027919 */ /* 0x000e240000002100 */
[----:B0-----:R-:W-:-:S05]  /*0060*/  IMAD R7, R0, R3, R2 ;  /* 0x0000000300077224 */ /* 0x001fca00078e0202 */
[----:B------:R-:W-:-:S13]  /*0070*/  ISETP.GT.AND P0, PT, R7, 0x2f, PT ;  /* 0x0000002f0700780c */ /* 0x000fda0003f04270 */
[----:B-1----:R-:W-:Y:S05]  /*0080*/  @P0 BRA `(.L_x_1) ;  /* 0x0000000000280947 */ /* 0x002fea0003800000 */
[----:B------:R-:W0:Y:S02]  /*0090*/  LDC.64 R4, c[0x0][0x380] ;  /* 0x0000e000ff047b82 */ /* 0x000e240000000a00 */
[----:B0-----:R-:W-:-:S06]  /*00a0*/  IMAD.WIDE R4, R7, 0x4, R4 ;  /* 0x0000000407047825 */ /* 0x001fcc00078e0204 */
[----:B------:R-:W2:Y:S01]  /*00b0*/  LDG.E R4, desc[UR6][R4.64] ;  /* 0x0000000604047981 */ /* 0x000ea2000c1e1900 */
[----:B------:R-:W0:Y:S01]  /*00c0*/  S2UR UR5, SR_CgaCtaId ;  /* 0x00000000000579c3 */ /* 0x000e220000008800 */
[----:B------:R-:W-:Y:S02]  /*00d0*/  UMOV UR4, 0x400 ;  /* 0x0000040000047882 */ /* 0x000fe40000000000 */
[----:B0-----:R-:W-:-:S06]  /*00e0*/  ULEA UR4, UR5, UR4, 0x18 ;  /* 0x0000000405047291 */ /* 0x001fcc000f8ec0ff */
[----:B------:R-:W-:-:S04]  /*00f0*/  IMAD.U32 R13, RZ, RZ, UR4 ;  /* 0x00000004ff0d7e24 */ /* 0x000fc8000f8e00ff */
[----:B------:R-:W-:-:S05]  /*0100*/  IMAD R7, R2, 0x4, R13 ;  /* 0x0000000402077824 */ /* 0x000fca00078e020d */
[----:B--2---:R1:W-:Y:S01]  /*0110*/  STS [R7], R4 ;  /* 0x0000000407007388 */ /* 0x0043e20000000800 */
[----:B------:R-:W-:Y:S05]  /*0120*/  BRA `(.L_x_2) ;  /* 0x0000000000187947 */ /* 0x000fea0003800000 */
.L_x_1:
[----:B------:R-:W0:Y:S01]  /*0130*/  S2UR UR5, SR_CgaCtaId ;  /* 0x00000000000579c3 */ /* 0x000e220000008800 */
[----:B------:R-:W-:Y:S02]  /*0140*/  UMOV UR4, 0x400 ;  /* 0x0000040000047882 */ /* 0x000fe40000000000 */
[----:B0-----:R-:W-:-:S06]  /*0150*/  ULEA UR4, UR5, UR4, 0x18 ;  /* 0x0000000405047291 */ /* 0x001fcc000f8ec0ff */
[----:B------:R-:W-:-:S04]  /*0160*/  IMAD.U32 R13, RZ, RZ, UR4 ;  /* 0x00000004ff0d7e24 */ /* 0x000fc8000f8e00ff */
[----:B------:R-:W-:-:S05]  /*0170*/  IMAD R4, R2, 0x4, R13 ;  /* 0x0000000402047824 */ /* 0x000fca00078e020d */
[----:B------:R0:W-:Y:S02]  /*0180*/  STS [R4], RZ ;  /* 0x000000ff04007388 */ /* 0x0001e40000000800 */
.L_x_2:
[----:B------:R-:W-:Y:S05]  /*0190*/  BSYNC.RECONVERGENT B0 ;  /* 0x0000000000007941 */ /* 0x000fea0003800200 */
.L_x_0:
[----:B------:R-:W-:Y:S01]  /*01a0*/  BAR.SYNC.DEFER_BLOCKING 0x0 ;  /* 0x0000000000007b1d */ /* 0x000fe20000010000 */
[----:B------:R-:W-:-:S13]  /*01b0*/  ISETP.NE.AND P0, PT, R2, RZ, PT ;  /* 0x000000ff0200720c */ /* 0x000fda0003f05270 */
[----:B------:R-:W-:Y:S05]  /*01c0*/  @P0 EXIT ;  /* 0x000000000000094d */ /* 0x000fea0003800000 */
[----:B------:R-:W2:Y:S01]  /*01d0*/  LDS R2, [R13] ;  /* 0x000000000d027984 */ /* 0x000ea20000000800 */
[C---:B------:R-:W-:Y:S01]  /*01e0*/  ISETP.GE.U32.AND P1, PT, R3.reuse, 0x8, PT ;  /* 0x000000080300780c */ /* 0x040fe20003f26070 */
[----:B------:R-:W-:Y:S01]  /*01f0*/  IMAD.MOV.U32 R14, RZ, RZ, RZ ;  /* 0x000000ffff0e7224 */ /* 0x000fe200078e00ff */
[----:B------:R-:W-:-:S04]  /*0200*/  LOP3.LUT R15, R3, 0x7, RZ, 0xc0, !PT ;  /* 0x00000007030f7812 */ /* 0x000fc800078ec0ff */
[----:B------:R-:W-:Y:S01]  /*0210*/  ISETP.NE.AND P0, PT, R15, RZ, PT ;  /* 0x000000ff0f00720c */ /* 0x000fe20003f05270 */
[----:B--2---:R-:W-:-:S06]  /*0220*/  IMAD.MOV.U32 R12, RZ, RZ, R2 ;  /* 0x000000ffff0c7224 */ /* 0x004fcc00078e0002 */
[----:B------:R-:W-:Y:S06]  /*0230*/  @!P1 BRA `(.L_x_3) ;  /* 0x00000000004c9947 */ /* 0x000fec0003800000 */
[----:B01----:R-:W-:Y:S01]  /*0240*/  LOP3.LUT R4, R3, 0xfffffff8, RZ, 0xc0, !PT ;  /* 0xfffffff803047812 */ /* 0x003fe200078ec0ff */
[----:B------:R-:W-:Y:S01]  /*0250*/  VIADD R16, R13, 0x10 ;  /* 0x000000100d107836 */ /* 0x000fe20000000000 */
[----:B------:R-:W-:Y:S01]  /*0260*/  LOP3.LUT R14, R3, 0x7f8, RZ, 0xc0, !PT ;  /* 0x000007f8030e7812 */ /* 0x000fe200078ec0ff */
[----:B------:R-:W-:Y:S02]  /*0270*/  IMAD.MOV.U32 R12, RZ, RZ, R2 ;  /* 0x000000ffff0c7224 */ /* 0x000fe400078e0002 */
[----:B------:R-:W-:-:S07]  /*0280*/  IMAD.MOV R17, RZ, RZ, -R4 ;  /* 0x000000ffff117224 */ /* 0x000fce00078e0a04 */
.L_x_4:
[----:B------:R-:W0:Y:S01]  /*0290*/  LDS.128 R4, [R16+-0x10] ;  /* 0xfffff00010047984 */ /* 0x000e220000000c00 */
[----:B------:R-:W-:-:S03]  /*02a0*/  VIADD R17, R17, 0x8 ;  /* 0x0000000811117836 */ /* 0x000fc60000000000 */
[----:B------:R1:W2:Y:S02]  /*02b0*/  LDS.128 R8, [R16] ;  /* 0x0000000010087984 */ /* 0x0002a40000000c00 */
[----:B------:R-:W-:Y:S01]  /*02c0*/  ISETP.NE.AND P1, PT, R17, RZ, PT ;  /* 0x000000ff1100720c */ /* 0x000fe20003f25270 */
[----:B-1----:R-:W-:Y:S01]  /*02d0*/  VIADD R16, R16, 0x20 ;  /* 0x0000002010107836 */ /* 0x002fe20000000000 */
[C-C-:B0-----:R-:W-:Y:S02]  /*02e0*/  VIMNMX3 R12, R4.reuse, R12, R5.reuse, PT ;  /* 0x0000000c040c720f */ /* 0x141fe40003800105 */
[----:B------:R-:W-:Y:S02]  /*02f0*/  VIMNMX3 R2, R4, R2, R5, !PT ;  /* 0x000000020402720f */ /* 0x000fe40007800105 */
[C-C-:B------:R-:W-:Y:S02]  /*0300*/  VIMNMX3 R12, R6.reuse, R12, R7.reuse, PT ;  /* 0x0000000c060c720f */ /* 0x140fe40003800107 */
[----:B------:R-:W-:-:S02]  /*0310*/  VIMNMX3 R2, R6, R2, R7, !PT ;  /* 0x000000020602720f */ /* 0x000fc40007800107 */
[C-C-:B--2---:R-:W-:Y:S02]  /*0320*/  VIMNMX3 R12, R8.reuse, R12, R9.reuse, PT ;  /* 0x0000000c080c720f */ /* 0x144fe40003800109 */
[----:B------:R-:W-:Y:S02]  /*0330*/  VIMNMX3 R2, R8, R2, R9, !PT ;  /* 0x000000020802720f */ /* 0x000fe40007800109 */
[C-C-:B------:R-:W-:Y:S02]  /*0340*/  VIMNMX3 R12, R10.reuse, R12, R11.reuse, PT ;  /* 0x0000000c0a0c720f */ /* 0x140fe4000380010b */
[----:B------:R-:W-:Y:S01]  /*0350*/  VIMNMX3 R2, R10, R2, R11, !PT ;  /* 0x000000020a02720f */ /* 0x000fe2000780010b */
[----:B------:R-:W-:Y:S06]  /*0360*/  @P1 BRA `(.L_x_4) ;  /* 0xfffffffc00c81947 */ /* 0x000fec000383ffff */
.L_x_3:
[----:B------:R-:W-:Y:S05]  /*0370*/  @!P0 BRA `(.L_x_5) ;  /* 0x0000000000648947 */ /* 0x000fea0003800000 */
[----:B------:R-:W-:Y:S02]  /*0380*/  ISETP.GE.U32.AND P0, PT, R15, 0x4, PT ;  /* 0x000000040f00780c */ /* 0x000fe40003f06070 */
[----:B------:R-:W-:-:S04]  /*0390*/  LOP3.LUT R5, R3, 0x3, RZ, 0xc0, !PT ;  /* 0x0000000303057812 */ /* 0x000fc800078ec0ff */
[----:B------:R-:W-:-:S07]  /*03a0*/  ISETP.NE.AND P1, PT, R5, RZ, PT ;  /* 0x000000ff0500720c */ /* 0x000fce0003f25270 */
[----:B------:R-:W-:Y:S06]  /*03b0*/  @!P0 BRA `(.L_x_6) ;  /* 0x0000000000208947 */ /* 0x000fec0003800000 */
[C---:B01----:R-:W-:Y:S02]  /*03c0*/  IMAD R4, R14.reuse, 0x4, R13 ;  /* 0x000000040e047824 */ /* 0x043fe400078e020d */
[----:B------:R-:W-:-:S03]  /*03d0*/  VIADD R14, R14, 0x4 ;  /* 0x000000040e0e7836 */ /* 0x000fc60000000000 */
[----:B------:R-:W0:Y:S04]  /*03e0*/  LDS.64 R6, [R4] ;  /* 0x0000000004067984 */ /* 0x000e280000000a00 */
[----:B------:R-:W1:Y:S01]  /*03f0*/  LDS.64 R8, [R4+0x8] ;  /* 0x0000080004087984 */ /* 0x000e620000000a00 */
[C-C-:B0-----:R-:W-:Y:S02]  /*0400*/  VIMNMX3 R12, R6.reuse, R12, R7.reuse, PT ;  /* 0x0000000c060c720f */ /* 0x141fe40003800107 */
[----:B------:R-:W-:Y:S02]  /*0410*/  VIMNMX3 R2, R6, R2, R7, !PT ;  /* 0x000000020602720f */ /* 0x000fe40007800107 */
[C-C-:B-1----:R-:W-:Y:S02]  /*0420*/  VIMNMX3 R12, R8.reuse, R12, R9.reuse, PT ;  /* 0x0000000c080c720f */ /* 0x142fe40003800109 */
[----:B------:R-:W-:-:S07]  /*0430*/  VIMNMX3 R2, R8, R2, R9, !PT ;  /* 0x000000020802720f */ /* 0x000fce0007800109 */
.L_x_6:
[----:B------:R-:W-:Y:S05]  /*0440*/  @!P1 BRA `(.L_x_5) ;  /* 0x0000000000309947 */ /* 0x000fea0003800000 */
[----:B------:R-:W-:Y:S02]  /*0450*/  ISETP.NE.AND P0, PT, R5, 0x1, PT ;  /* 0x000000010500780c */ /* 0x000fe40003f05270 */
[----:B------:R-:W-:-:S04]  /*0460*/  LOP3.LUT R3, R3, 0x1, RZ, 0xc0, !PT ;  /* 0x0000000103037812 */ /* 0x000fc800078ec0ff */
[----:B------:R-:W-:-:S07]  /*0470*/  ISETP.NE.U32.AND P1, PT, R3, 0x1, PT ;  /* 0x000000010300780c */ /* 0x000fce0003f25070 */
[C---:B------:R-:W-:Y:S02]  /*0480*/  @P0 IMAD R3, R14.reuse, 0x4, R13 ;  /* 0x000000040e030824 */ /* 0x040fe400078e020d */
[----:B------:R-:W-:-:S03]  /*0490*/  @P0 VIADD R14, R14, 0x2 ;  /* 0x000000020e0e0836 */ /* 0x000fc60000000000 */
[----:B01----:R-:W0:Y:S01]  /*04a0*/  @P0 LDS.64 R4, [R3] ;  /* 0x0000000003040984 */ /* 0x003e220000000a00 */
[----:B------:R-:W-:-:S06]  /*04b0*/  @!P1 IMAD R13, R14, 0x4, R13 ;  /* 0x000000040e0d9824 */ /* 0x000fcc00078e020d */
[----:B------:R-:W1:Y:S01]  /*04c0*/  @!P1 LDS R13, [R13] ;  /* 0x000000000d0d9984 */ /* 0x000e620000000800 */
[C-C-:B0-----:R-:W-:Y:S02]  /*04d0*/  @P0 VIMNMX3 R12, R4.reuse, R12, R5.reuse, PT ;  /* 0x0000000c040c020f */ /* 0x141fe40003800105 */
[----:B------:R-:W-:Y:S02]  /*04e0*/  @P0 VIMNMX3 R2, R4, R2, R5, !PT ;  /* 0x000000020402020f */ /* 0x000fe40007800105 */
[-C--:B-1----:R-:W-:Y:S02]  /*04f0*/  @!P1 VIMNMX R12, PT, PT, R12, R13.reuse, PT ;  /* 0x0000000d0c0c9248 */ /* 0x082fe40003fe0100 */
[----:B------:R-:W-:-:S07]  /*0500*/  @!P1 VIMNMX R2, PT, PT, R2, R13, !PT ;  /* 0x0000000d02029248 */ /* 0x000fce0007fe0100 */
.L_x_5:
[----:B01----:R-:W0:Y:S08]  /*0510*/  LDC.64 R4, c[0x0][0x388] ;  /* 0x0000e200ff047b82 */ /* 0x003e300000000a00 */
[----:B------:R-:W1:Y:S01]  /*0520*/  LDC.64 R6, c[0x0][0x390] ;  /* 0x0000e400ff067b82 */ /* 0x000e620000000a00 */
[----:B0-----:R-:W-:-:S05]  /*0530*/  IMAD.WIDE.U32 R4, R0, 0x4, R4 ;  /* 0x0000000400047825 */ /* 0x001fca00078e0004 */
[----:B------:R-:W-:Y:S01]  /*0540*/  STG.E desc[UR6][R4.64], R12 ;  /* 0x0000000c04007986 */ /* 0x000fe2000c101906 */
[----:B-1----:R-:W-:-:S05]  /*0550*/  IMAD.WIDE.U32 R6, R0, 0x4, R6 ;  /* 0x0000000400067825 */ /* 0x002fca00078e0006 */
[----:B------:R-:W-:Y:S01]  /*0560*/  STG.E desc[UR6][R6.64], R2 ;  /* 0x0000000206007986 */ /* 0x000fe2000c101906 */
[----:B------:R-:W-:Y:S05]  /*0570*/  EXIT ;  /* 0x000000000000794d */ /* 0x000fea0003800000 */
.L_x_7:
[----:B------:R-:W-:-:S00]  /*0580*/  BRA `(.L_x_7) ;  /* 0xfffffffc00fc7947 */ /* 0x000fc0000383ffff */
[----:B------:R-:W-:-:S00]  /*0590*/  NOP ;  /* 0x0000000000007918 */ /* 0x000fc00000000000 */
        /* <DEDUP_REMOVED lines=14> */
.L_x_8:


//--------------------- .nv.shared._Z6minmaxPiS_S_ --------------------------
	.section	.nv.shared._Z6minmaxPiS_S_,"aw",@nobits
	.sectionflags	@""
	.align	4
.nv.shared._Z6minmaxPiS_S_:
	.zero		1056


//--------------------- .nv.shared.reserved.0     --------------------------
	.section	.nv.shared.reserved.0,"aw",@nobits
	.weak		__nv_reservedSMEM_offset_0_alias
	.size		__nv_reservedSMEM_offset_0_alias, 0, 64
	.other		__nv_reservedSMEM_offset_0_alias,@"STO_CUDA_RESERVED_SHARED STV_DEFAULT"
__nv_reservedSMEM_offset_0_alias:
	.zero		0
	.zero		64


//--------------------- .nv.constant0._Z6minmaxPiS_S_ --------------------------
	.section	.nv.constant0._Z6minmaxPiS_S_,"a",@progbits
	.sectionflags	@""
	.align	4
.nv.constant0._Z6minmaxPiS_S_:
	.zero		920


//--------------------- SYMBOLS --------------------------

	.type		.nv.reservedSmem.offset0,@object
	.size		.nv.reservedSmem.offset0,0x4
	.type		.nv.reservedSmem.cap,@object
	.size		.nv.reservedSmem.cap,0x4
